//
// Generated by NVIDIA NVVM Compiler
//
// Compiler Build ID: CL-36424714
// Cuda compilation tools, release 13.0, V13.0.88
// Based on NVVM 20.0.0
//

.version 9.0
.target sm_100
.address_size 64

	// .globl	_Z13poissonKernelPfS_Pbif

.visible .entry _Z13poissonKernelPfS_Pbif(
	.param .u64 .ptr .align 1 _Z13poissonKernelPfS_Pbif_param_0,
	.param .u64 .ptr .align 1 _Z13poissonKernelPfS_Pbif_param_1,
	.param .u64 .ptr .align 1 _Z13poissonKernelPfS_Pbif_param_2,
	.param .u32 _Z13poissonKernelPfS_Pbif_param_3,
	.param .f32 _Z13poissonKernelPfS_Pbif_param_4
)
{
	.reg .pred 	%p<13>;
	.reg .b16 	%rs<2>;
	.reg .b32 	%r<24>;
	.reg .b32 	%f<17>;
	.reg .b64 	%rd<18>;

	ld.param.u64 	%rd1, [_Z13poissonKernelPfS_Pbif_param_0];
	ld.param.u64 	%rd2, [_Z13poissonKernelPfS_Pbif_param_1];
	ld.param.u64 	%rd3, [_Z13poissonKernelPfS_Pbif_param_2];
	ld.param.u32 	%r5, [_Z13poissonKernelPfS_Pbif_param_3];
	ld.param.f32 	%f1, [_Z13poissonKernelPfS_Pbif_param_4];
	mov.u32 	%r6, %ctaid.x;
	mov.u32 	%r7, %ntid.x;
	mov.u32 	%r8, %tid.x;
	mad.lo.s32 	%r9, %r6, %r7, %r8;
	mov.u32 	%r10, %ctaid.y;
	mov.u32 	%r11, %ntid.y;
	mov.u32 	%r12, %tid.y;
	mad.lo.s32 	%r13, %r10, %r11, %r12;
	mov.u32 	%r14, %ctaid.z;
	mov.u32 	%r15, %ntid.z;
	mov.u32 	%r16, %tid.z;
	mad.lo.s32 	%r17, %r14, %r15, %r16;
	setp.lt.s32 	%p1, %r9, 1;
	add.s32 	%r18, %r5, -1;
	setp.ge.s32 	%p2, %r9, %r18;
	or.pred  	%p3, %p1, %p2;
	setp.eq.s32 	%p4, %r13, 0;
	or.pred  	%p5, %p4, %p3;
	setp.ge.s32 	%p6, %r13, %r18;
	or.pred  	%p7, %p5, %p6;
	setp.eq.s32 	%p8, %r17, 0;
	or.pred  	%p9, %p7, %p8;
	setp.ge.s32 	%p10, %r17, %r18;
	or.pred  	%p11, %p9, %p10;
	@%p11 bra 	$L__BB0_3;
	cvta.to.global.u64 	%rd4, %rd1;
	cvta.to.global.u64 	%rd5, %rd2;
	mad.lo.s32 	%r19, %r5, %r13, %r9;
	mul.lo.s32 	%r20, %r5, %r5;
	mad.lo.s32 	%r21, %r20, %r17, %r19;
	mul.wide.s32 	%rd6, %r21, 4;
	add.s64 	%rd7, %rd4, %rd6;
	ld.global.f32 	%f2, [%rd7+4];
	ld.global.f32 	%f3, [%rd7+-4];
	add.f32 	%f4, %f2, %f3;
	mul.wide.s32 	%rd8, %r5, 4;
	add.s64 	%rd9, %rd7, %rd8;
	ld.global.f32 	%f5, [%rd9];
	add.f32 	%f6, %f4, %f5;
	sub.s32 	%r22, %r21, %r5;
	mul.wide.s32 	%rd10, %r22, 4;
	add.s64 	%rd11, %rd4, %rd10;
	ld.global.f32 	%f7, [%rd11];
	add.f32 	%f8, %f6, %f7;
	mul.wide.u32 	%rd12, %r20, 4;
	add.s64 	%rd13, %rd7, %rd12;
	ld.global.f32 	%f9, [%rd13];
	add.f32 	%f10, %f8, %f9;
	sub.s32 	%r23, %r21, %r20;
	mul.wide.s32 	%rd14, %r23, 4;
	add.s64 	%rd15, %rd4, %rd14;
	ld.global.f32 	%f11, [%rd15];
	add.f32 	%f12, %f10, %f11;
	div.rn.f32 	%f13, %f12, 0f40C00000;
	add.s64 	%rd16, %rd5, %rd6;
	st.global.f32 	[%rd16], %f13;
	ld.global.f32 	%f14, [%rd7];
	sub.f32 	%f15, %f13, %f14;
	abs.f32 	%f16, %f15;
	setp.leu.f32 	%p12, %f16, %f1;
	@%p12 bra 	$L__BB0_3;
	cvta.to.global.u64 	%rd17, %rd3;
	mov.b16 	%rs1, 0;
	st.global.u8 	[%rd17], %rs1;
$L__BB0_3:
	ret;

}


// ===== COMPILED SASS (sm_100) =====

	.target	sm_100

	.elftype	@"ET_EXEC"


//--------------------- .note.nv.tkinfo           --------------------------
	.section	.note.nv.tkinfo,"",@"SHT_NOTE"
	.sectionflags	@"SHF_NOTE_NV_TKINFO"
	.tkinfo
        /*0018*/ 	.word	0x00000002
        /*0030*/ 	.string	""
        /*0030*/ 	.string	"ptxas"
        /*0030*/ 	.string	"Cuda compilation tools, release 13.0, V13.0.88"
        /*0030*/ 	.string	"Build cuda_13.0.r13.0/compiler.36424714_0"
        /*0030*/ 	.string	"-arch sm_100 -m 64 "



//--------------------- .note.nv.cuinfo           --------------------------
	.section	.note.nv.cuinfo,"",@"SHT_NOTE"
	.sectionflags	@"SHF_NOTE_NV_CUINFO"
        /*0018*/ 	.short	0x0002
        /*001a*/ 	.short	0x0064
        /*001c*/ 	.short	0x0082
	.zero		2


//--------------------- .nv.info                  --------------------------
	.section	.nv.info,"",@"SHT_CUDA_INFO"
	.align	4


	//----- nvinfo : EIATTR_REGCOUNT
	.align		4
        /*0000*/ 	.byte	0x04, 0x2f
        /*0002*/ 	.short	(.L_1 - .L_0)
	.align		4
.L_0:
        /*0004*/ 	.word	index@(_Z13poissonKernelPfS_Pbif)
        /*0008*/ 	.word	0x00000014


	//----- nvinfo : EIATTR_FRAME_SIZE
	.align		4
.L_1:
        /*000c*/ 	.byte	0x04, 0x11
        /*000e*/ 	.short	(.L_3 - .L_2)
	.align		4
.L_2:
        /*0010*/ 	.word	index@($__internal_0_$__cuda_sm3x_div_rn_noftz_f32_slowpath)
        /*0014*/ 	.word	0x00000000


	//----- nvinfo : EIATTR_FRAME_SIZE
	.align		4
.L_3:
        /*0018*/ 	.byte	0x04, 0x11
        /*001a*/ 	.short	(.L_5 - .L_4)
	.align		4
.L_4:
        /*001c*/ 	.word	index@(_Z13poissonKernelPfS_Pbif)
        /*0020*/ 	.word	0x00000000


	//----- nvinfo : EIATTR_MIN_STACK_SIZE
	.align		4
.L_5:
        /*0024*/ 	.byte	0x04, 0x12
        /*0026*/ 	.short	(.L_7 - .L_6)
	.align		4
.L_6:
        /*0028*/ 	.word	index@(_Z13poissonKernelPfS_Pbif)
        /*002c*/ 	.word	0x00000000
.L_7:


//--------------------- .nv.compat                --------------------------
	.section	.nv.compat,"",@"SHT_CUDA_COMPAT_INFO"
	.align	4
        /*0000*/ 	.byte	0x02, 0x09, 0x00, 0x00, 0x02, 0x02, 0x01, 0x00, 0x02, 0x05, 0x05, 0x00, 0x03, 0x07, 0x01, 0x01
        /*0010*/ 	.byte	0x02, 0x03, 0x00, 0x00, 0x02, 0x06, 0x01, 0x00, 0x04, 0x0b, 0x08, 0x00, 0x01, 0x00, 0x00, 0x00
        /*0020*/ 	.byte	0x00, 0x00, 0x00, 0x00


//--------------------- .nv.info._Z13poissonKernelPfS_Pbif --------------------------
	.section	.nv.info._Z13poissonKernelPfS_Pbif,"",@"SHT_CUDA_INFO"
	.sectionflags	@""
	.align	4


	//----- nvinfo : EIATTR_CUDA_API_VERSION
	.align		4
        /*0000*/ 	.byte	0x04, 0x37
        /*0002*/ 	.short	(.L_9 - .L_8)
.L_8:
        /*0004*/ 	.word	0x00000082


	//----- nvinfo : EIATTR_KPARAM_INFO
	.align		4
.L_9:
        /*0008*/ 	.byte	0x04, 0x17
        /*000a*/ 	.short	(.L_11 - .L_10)
.L_10:
        /*000c*/ 	.word	0x00000000
        /*0010*/ 	.short	0x0004
        /*0012*/ 	.short	0x001c
        /*0014*/ 	.byte	0x00, 0xf0, 0x11, 0x00


	//----- nvinfo : EIATTR_KPARAM_INFO
	.align		4
.L_11:
        /*0018*/ 	.byte	0x04, 0x17
        /*001a*/ 	.short	(.L_13 - .L_12)
.L_12:
        /*001c*/ 	.word	0x00000000
        /*0020*/ 	.short	0x0003
        /*0022*/ 	.short	0x0018
        /*0024*/ 	.byte	0x00, 0xf0, 0x11, 0x00


	//----- nvinfo : EIATTR_KPARAM_INFO
	.align		4
.L_13:
        /*0028*/ 	.byte	0x04, 0x17
        /*002a*/ 	.short	(.L_15 - .L_14)
.L_14:
        /*002c*/ 	.word	0x00000000
        /*0030*/ 	.short	0x0002
        /*0032*/ 	.short	0x0010
        /*0034*/ 	.byte	0x00, 0xf5, 0x21, 0x00


	//----- nvinfo : EIATTR_KPARAM_INFO
	.align		4
.L_15:
        /*0038*/ 	.byte	0x04, 0x17
        /*003a*/ 	.short	(.L_17 - .L_16)
.L_16:
        /*003c*/ 	.word	0x00000000
        /*0040*/ 	.short	0x0001
        /*0042*/ 	.short	0x0008
        /*0044*/ 	.byte	0x00, 0xf5, 0x21, 0x00


	//----- nvinfo : EIATTR_KPARAM_INFO
	.align		4
.L_17:
        /*0048*/ 	.byte	0x04, 0x17
        /*004a*/ 	.short	(.L_19 - .L_18)
.L_18:
        /*004c*/ 	.word	0x00000000
        /*0050*/ 	.short	0x0000
        /*0052*/ 	.short	0x0000
        /*0054*/ 	.byte	0x00, 0xf5, 0x21, 0x00


	//----- nvinfo : EIATTR_SPARSE_MMA_MASK
	.align		4
.L_19:
        /*0058*/ 	.byte	0x03, 0x50
        /*005a*/ 	.short	0x0000


	//----- nvinfo : EIATTR_MAXREG_COUNT
	.align		4
        /*005c*/ 	.byte	0x03, 0x1b
        /*005e*/ 	.short	0x00ff


	//----- nvinfo : EIATTR_MERCURY_ISA_VERSION
	.align		4
        /*0060*/ 	.byte	0x03, 0x5f
        /*0062*/ 	.short	0x0101


	//----- nvinfo : EIATTR_VRC_CTA_INIT_COUNT
	.align		4
        /*0064*/ 	.byte	0x02, 0x4a
	.zero		1
	.zero		1


	//----- nvinfo : EIATTR_EXIT_INSTR_OFFSETS
	.align		4
        /*0068*/ 	.byte	0x04, 0x1c
        /*006a*/ 	.short	(.L_21 - .L_20)


	//   ....[0]....
.L_20:
        /*006c*/ 	.word	0x00000150


	//   ....[1]....
        /*0070*/ 	.word	0x00000420


	//   ....[2]....
        /*0074*/ 	.word	0x00000450


	//----- nvinfo : EIATTR_CRS_STACK_SIZE
	.align		4
.L_21:
        /*0078*/ 	.byte	0x04, 0x1e
        /*007a*/ 	.short	(.L_23 - .L_22)
.L_22:
        /*007c*/ 	.word	0x00000000


	//----- nvinfo : EIATTR_CBANK_PARAM_SIZE
	.align		4
.L_23:
        /*0080*/ 	.byte	0x03, 0x19
        /*0082*/ 	.short	0x0020


	//----- nvinfo : EIATTR_PARAM_CBANK
	.align		4
        /*0084*/ 	.byte	0x04, 0x0a
        /*0086*/ 	.short	(.L_25 - .L_24)
	.align		4
.L_24:
        /*0088*/ 	.word	index@(.nv.constant0._Z13poissonKernelPfS_Pbif)
        /*008c*/ 	.short	0x0380
        /*008e*/ 	.short	0x0020


	//----- nvinfo : EIATTR_SW_WAR
	.align		4
.L_25:
        /*0090*/ 	.byte	0x04, 0x36
        /*0092*/ 	.short	(.L_27 - .L_26)
.L_26:
        /*0094*/ 	.word	0x00000008
.L_27:


//--------------------- .nv.callgraph             --------------------------
	.section	.nv.callgraph,"",@"SHT_CUDA_CALLGRAPH"
	.align	4
	.sectionentsize	8
	.align		4
        /*0000*/ 	.word	0x00000000
	.align		4
        /*0004*/ 	.word	0xffffffff
	.align		4
        /*0008*/ 	.word	0x00000000
	.align		4
        /*000c*/ 	.word	0xfffffffe
	.align		4
        /*0010*/ 	.word	0x00000000
	.align		4
        /*0014*/ 	.word	0xfffffffd
	.align		4
        /*0018*/ 	.word	0x00000000
	.align		4
        /*001c*/ 	.word	0xfffffffc


//--------------------- .text._Z13poissonKernelPfS_Pbif --------------------------
	.section	.text._Z13poissonKernelPfS_Pbif,"ax",@progbits
	.align	128
        .global         _Z13poissonKernelPfS_Pbif
        .type           _Z13poissonKernelPfS_Pbif,@function
        .size           _Z13poissonKernelPfS_Pbif,(.L_x_15 - _Z13poissonKernelPfS_Pbif)
        .other          _Z13poissonKernelPfS_Pbif,@"STO_CUDA_ENTRY STV_DEFAULT"
_Z13poissonKernelPfS_Pbif:
.text._Z13poissonKernelPfS_Pbif:
[----:B------:R-:W-:Y:S01]  /*0000*/  LDC R1, c[0x0][0x37c] ;  /* 0x0000df00ff017b82 */ /* 0x000fe20000000800 */
[----:B------:R-:W0:Y:S07]  /*0010*/  S2R R3, SR_TID.X ;  /* 0x0000000000037919 */ /* 0x000e2e0000002100 */
[----:B------:R-:W0:Y:S01]  /*0020*/  S2UR UR4, SR_CTAID.X ;  /* 0x00000000000479c3 */ /* 0x000e220000002500 */
[----:B------:R-:W1:Y:S01]  /*0030*/  S2R R5, SR_TID.Y ;  /* 0x0000000000057919 */ /* 0x000e620000002200 */
[----:B------:R-:W2:Y:S06]  /*0040*/  S2R R6, SR_TID.Z ;  /* 0x0000000000067919 */ /* 0x000eac0000002300 */
[----:B------:R-:W0:Y:S08]  /*0050*/  LDC R0, c[0x0][0x360] ;  /* 0x0000d800ff007b82 */ /* 0x000e300000000800 */
[----:B------:R-:W3:Y:S08]  /*0060*/  LDC R8, c[0x0][0x398] ;  /* 0x0000e600ff087b82 */ /* 0x000ef00000000800 */
[----:B------:R-:W1:Y:S08]  /*0070*/  S2UR UR5, SR_CTAID.Y ;  /* 0x00000000000579c3 */ /* 0x000e700000002600 */
[----:B------:R-:W1:Y:S01]  /*0080*/  LDC R4, c[0x0][0x364] ;  /* 0x0000d900ff047b82 */ /* 0x000e620000000800 */
[----:B0-----:R-:W-:-:S07]  /*0090*/  IMAD R0, R0, UR4, R3 ;  /* 0x0000000400007c24 */ /* 0x001fce000f8e0203 */
[----:B------:R-:W2:Y:S01]  /*00a0*/  S2UR UR6, SR_CTAID.Z ;  /* 0x00000000000679c3 */ /* 0x000ea20000002700 */
[----:B---3--:R-:W-:-:S05]  /*00b0*/  VIADD R2, R8, 0xffffffff ;  /* 0xffffffff08027836 */ /* 0x008fca0000000000 */
[C---:B------:R-:W-:Y:S02]  /*00c0*/  ISETP.GE.AND P0, PT, R0.reuse, R2, PT ;  /* 0x000000020000720c */ /* 0x040fe40003f06270 */
[----:B------:R-:W2:Y:S02]  /*00d0*/  LDC R7, c[0x0][0x368] ;  /* 0x0000da00ff077b82 */ /* 0x000ea40000000800 */
[----:B------:R-:W-:Y:S01]  /*00e0*/  ISETP.LT.OR P0, PT, R0, 0x1, P0 ;  /* 0x000000010000780c */ /* 0x000fe20000701670 */
[----:B-1----:R-:W-:-:S05]  /*00f0*/  IMAD R3, R4, UR5, R5 ;  /* 0x0000000504037c24 */ /* 0x002fca000f8e0205 */
[----:B------:R-:W-:-:S04]  /*0100*/  ISETP.EQ.OR P0, PT, R3, RZ, P0 ;  /* 0x000000ff0300720c */ /* 0x000fc80000702670 */
[----:B------:R-:W-:Y:S01]  /*0110*/  ISETP.GE.OR P0, PT, R3, R2, P0 ;  /* 0x000000020300720c */ /* 0x000fe20000706670 */
[----:B--2---:R-:W-:-:S05]  /*0120*/  IMAD R7, R7, UR6, R6 ;  /* 0x0000000607077c24 */ /* 0x004fca000f8e0206 */
[----:B------:R-:W-:-:S04]  /*0130*/  ISETP.EQ.OR P0, PT, R7, RZ, P0 ;  /* 0x000000ff0700720c */ /* 0x000fc80000702670 */
[----:B------:R-:W-:-:S13]  /*0140*/  ISETP.GE.OR P0, PT, R7, R2, P0 ;  /* 0x000000020700720c */ /* 0x000fda0000706670 */
[----:B------:R-:W-:Y:S05]  /*0150*/  @P0 EXIT ;  /* 0x000000000000094d */ /* 0x000fea0003800000 */
[----:B------:R-:W0:Y:S01]  /*0160*/  LDC.64 R4, c[0x0][0x380] ;  /* 0x0000e000ff047b82 */ /* 0x000e220000000a00 */
[----:B------:R-:W1:Y:S01]  /*0170*/  LDCU.64 UR6, c[0x0][0x358] ;  /* 0x00006b00ff0677ac */ /* 0x000e620008000a00 */
[-C--:B------:R-:W-:Y:S02]  /*0180*/  IMAD R0, R3, R8.reuse, R0 ;  /* 0x0000000803007224 */ /* 0x080fe400078e0200 */
[----:B------:R-:W-:-:S04]  /*0190*/  IMAD R12, R8, R8, RZ ;  /* 0x00000008080c7224 */ /* 0x000fc800078e02ff */
[----:B------:R-:W-:-:S04]  /*01a0*/  IMAD R7, R7, R12, R0 ;  /* 0x0000000c07077224 */ /* 0x000fc800078e0200 */
[C---:B------:R-:W-:Y:S02]  /*01b0*/  IMAD.IADD R11, R7.reuse, 0x1, -R8 ;  /* 0x00000001070b7824 */ /* 0x040fe400078e0a08 */
[----:B0-----:R-:W-:-:S05]  /*01c0*/  IMAD.WIDE R2, R7, 0x4, R4 ;  /* 0x0000000407027825 */ /* 0x001fca00078e0204 */
[----:B-1----:R-:W2:Y:S01]  /*01d0*/  LDG.E R0, desc[UR6][R2.64+0x4] ;  /* 0x0000040602007981 */ /* 0x002ea2000c1e1900 */
[----:B------:R-:W-:-:S03]  /*01e0*/  IMAD.WIDE R8, R8, 0x4, R2 ;  /* 0x0000000408087825 */ /* 0x000fc600078e0202 */
[----:B------:R-:W2:Y:S01]  /*01f0*/  LDG.E R15, desc[UR6][R2.64+-0x4] ;  /* 0xfffffc06020f7981 */ /* 0x000ea2000c1e1900 */
[----:B------:R-:W-:Y:S01]  /*0200*/  IMAD.WIDE R10, R11, 0x4, R4 ;  /* 0x000000040b0a7825 */ /* 0x000fe200078e0204 */
[C---:B------:R-:W-:Y:S02]  /*0210*/  IADD3 R17, PT, PT, -R12.reuse, R7, RZ ;  /* 0x000000070c117210 */ /* 0x040fe40007ffe1ff */
[----:B------:R-:W3:Y:S01]  /*0220*/  LDG.E R9, desc[UR6][R8.64] ;  /* 0x0000000608097981 */ /* 0x000ee2000c1e1900 */
[----:B------:R-:W-:-:S03]  /*0230*/  IMAD.WIDE.U32 R12, R12, 0x4, R2 ;  /* 0x000000040c0c7825 */ /* 0x000fc600078e0002 */
[----:B------:R-:W4:Y:S01]  /*0240*/  LDG.E R11, desc[UR6][R10.64] ;  /* 0x000000060a0b7981 */ /* 0x000f22000c1e1900 */
[----:B------:R-:W-:-:S03]  /*0250*/  IMAD.WIDE R4, R17, 0x4, R4 ;  /* 0x0000000411047825 */ /* 0x000fc600078e0204 */
[----:B------:R-:W5:Y:S04]  /*0260*/  LDG.E R13, desc[UR6][R12.64] ;  /* 0x000000060c0d7981 */ /* 0x000f68000c1e1900 */
[----:B------:R-:W5:Y:S01]  /*0270*/  LDG.E R5, desc[UR6][R4.64] ;  /* 0x0000000604057981 */ /* 0x000f62000c1e1900 */
[----:B------:R-:W-:Y:S01]  /*0280*/  IMAD.MOV.U32 R6, RZ, RZ, 0x40c00000 ;  /* 0x40c00000ff067424 */ /* 0x000fe200078e00ff */
[----:B------:R-:W-:Y:S01]  /*0290*/  BSSY.RECONVERGENT B1, `(.L_x_0) ;  /* 0x0000011000017945 */ /* 0x000fe20003800200 */
[----:B--2---:R-:W-:Y:S01]  /*02a0*/  FADD R0, R0, R15 ;  /* 0x0000000f00007221 */ /* 0x004fe20000000000 */
[----:B------:R-:W-:-:S03]  /*02b0*/  IMAD.MOV.U32 R15, RZ, RZ, 0x3e2aaaab ;  /* 0x3e2aaaabff0f7424 */ /* 0x000fc600078e00ff */
[----:B---3--:R-:W-:Y:S01]  /*02c0*/  FADD R0, R0, R9 ;  /* 0x0000000900007221 */ /* 0x008fe20000000000 */
[----:B------:R-:W-:-:S03]  /*02d0*/  FFMA R6, R15, -R6, 1 ;  /* 0x3f8000000f067423 */ /* 0x000fc60000000806 */
[----:B----4-:R-:W-:Y:S01]  /*02e0*/  FADD R0, R0, R11 ;  /* 0x0000000b00007221 */ /* 0x010fe20000000000 */
[----:B------:R-:W-:-:S03]  /*02f0*/  FFMA R9, R6, R15, 0.16666667163372039795 ;  /* 0x3e2aaaab06097423 */ /* 0x000fc6000000000f */
[----:B-----5:R-:W-:-:S04]  /*0300*/  FADD R0, R0, R13 ;  /* 0x0000000d00007221 */ /* 0x020fc80000000000 */
[----:B------:R-:W-:-:S04]  /*0310*/  FADD R0, R0, R5 ;  /* 0x0000000500007221 */ /* 0x000fc80000000000 */
[----:B------:R-:W0:Y:S01]  /*0320*/  FCHK P0, R0, 6 ;  /* 0x40c0000000007902 */ /* 0x000e220000000000 */
[----:B------:R-:W-:-:S04]  /*0330*/  FFMA R4, R0, R9, RZ ;  /* 0x0000000900047223 */ /* 0x000fc800000000ff */
[----:B------:R-:W-:-:S04]  /*0340*/  FFMA R5, R4, -6, R0 ;  /* 0xc0c0000004057823 */ /* 0x000fc80000000000 */
[----:B------:R-:W-:Y:S01]  /*0350*/  FFMA R9, R9, R5, R4 ;  /* 0x0000000509097223 */ /* 0x000fe20000000004 */
[----:B0-----:R-:W-:Y:S06]  /*0360*/  @!P0 BRA `(.L_x_1) ;  /* 0x00000000000c8947 */ /* 0x001fec0003800000 */
[----:B------:R-:W-:-:S07]  /*0370*/  MOV R4, 0x390 ;  /* 0x0000039000047802 */ /* 0x000fce0000000f00 */
[----:B------:R-:W-:Y:S05]  /*0380*/  CALL.REL.NOINC `($__internal_0_$__cuda_sm3x_div_rn_noftz_f32_slowpath) ;  /* 0x0000000000347944 */ /* 0x000fea0003c00000 */
[----:B------:R-:W-:-:S07]  /*0390*/  MOV R9, R0 ;  /* 0x0000000000097202 */ /* 0x000fce0000000f00 */
.L_x_1:
[----:B------:R-:W-:Y:S05]  /*03a0*/  BSYNC.RECONVERGENT B1 ;  /* 0x0000000000017941 */ /* 0x000fea0003800200 */
.L_x_0:
[----:B------:R-:W0:Y:S01]  /*03b0*/  LDC.64 R4, c[0x0][0x388] ;  /* 0x0000e200ff047b82 */ /* 0x000e220000000a00 */
[----:B------:R-:W1:Y:S01]  /*03c0*/  LDCU UR4, c[0x0][0x39c] ;  /* 0x00007380ff0477ac */ /* 0x000e620008000800 */
[----:B0-----:R-:W-:-:S05]  /*03d0*/  IMAD.WIDE R4, R7, 0x4, R4 ;  /* 0x0000000407047825 */ /* 0x001fca00078e0204 */
[----:B------:R0:W-:Y:S04]  /*03e0*/  STG.E desc[UR6][R4.64], R9 ;  /* 0x0000000904007986 */ /* 0x0001e8000c101906 */
[----:B------:R-:W2:Y:S02]  /*03f0*/  LDG.E R2, desc[UR6][R2.64] ;  /* 0x0000000602027981 */ /* 0x000ea4000c1e1900 */
[----:B--2---:R-:W-:-:S05]  /*0400*/  FADD R0, -R2, R9 ;  /* 0x0000000902007221 */ /* 0x004fca0000000100 */
[----:B-1----:R-:W-:-:S13]  /*0410*/  FSETP.GT.AND P0, PT, |R0|, UR4, PT ;  /* 0x0000000400007c0b */ /* 0x002fda000bf04200 */
[----:B0-----:R-:W-:Y:S05]  /*0420*/  @!P0 EXIT ;  /* 0x000000000000894d */ /* 0x001fea0003800000 */
[----:B------:R-:W0:Y:S02]  /*0430*/  LDC.64 R2, c[0x0][0x390] ;  /* 0x0000e400ff027b82 */ /* 0x000e240000000a00 */
[----:B0-----:R-:W-:Y:S01]  /*0440*/  STG.E.U8 desc[UR6][R2.64], RZ ;  /* 0x000000ff02007986 */ /* 0x001fe2000c101106 */
[----:B------:R-:W-:Y:S05]  /*0450*/  EXIT ;  /* 0x000000000000794d */ /* 0x000fea0003800000 */
        .weak           $__internal_0_$__cuda_sm3x_div_rn_noftz_f32_slowpath
        .type           $__internal_0_$__cuda_sm3x_div_rn_noftz_f32_slowpath,@function
        .size           $__internal_0_$__cuda_sm3x_div_rn_noftz_f32_slowpath,(.L_x_15 - $__internal_0_$__cuda_sm3x_div_rn_noftz_f32_slowpath)
$__internal_0_$__cuda_sm3x_div_rn_noftz_f32_slowpath:
[--C-:B------:R-:W-:Y:S01]  /*0460*/  SHF.R.U32.HI R5, RZ, 0x17, R0.reuse ;  /* 0x00000017ff057819 */ /* 0x100fe20000011600 */
[----:B------:R-:W-:Y:S04]  /*0470*/  BSSY.RECONVERGENT B0, `(.L_x_2) ;  /* 0x000005c000007945 */ /* 0x000fe80003800200 */
[----:B------:R-:W-:Y:S01]  /*0480*/  BSSY.RELIABLE B2, `(.L_x_3) ;  /* 0x000001a000027945 */ /* 0x000fe20003800100 */
[----:B------:R-:W-:Y:S01]  /*0490*/  IMAD.MOV.U32 R6, RZ, RZ, R0 ;  /* 0x000000ffff067224 */ /* 0x000fe200078e0000 */
[----:B------:R-:W-:-:S05]  /*04a0*/  LOP3.LUT R5, R5, 0xff, RZ, 0xc0, !PT ;  /* 0x000000ff05057812 */ /* 0x000fca00078ec0ff */
[----:B------:R-:W-:-:S05]  /*04b0*/  VIADD R10, R5, 0xffffffff ;  /* 0xffffffff050a7836 */ /* 0x000fca0000000000 */
[----:B------:R-:W-:-:S13]  /*04c0*/  ISETP.GT.U32.OR P0, PT, R10, 0xfd, !PT ;  /* 0x000000fd0a00780c */ /* 0x000fda0007f04470 */
[----:B------:R-:W-:Y:S01]  /*04d0*/  @!P0 MOV R8, RZ ;  /* 0x000000ff00088202 */ /* 0x000fe20000000f00 */
[----:B------:R-:W-:Y:S06]  /*04e0*/  @!P0 BRA `(.L_x_4) ;  /* 0x00000000004c8947 */ /* 0x000fec0003800000 */
[----:B------:R-:W-:-:S13]  /*04f0*/  FSETP.GTU.FTZ.AND P0, PT, |R0|, +INF , PT ;  /* 0x7f8000000000780b */ /* 0x000fda0003f1c200 */
[----:B------:R-:W-:Y:S05]  /*0500*/  @P0 BREAK.RELIABLE B2 ;  /* 0x0000000000020942 */ /* 0x000fea0003800100 */
[----:B------:R-:W-:Y:S05]  /*0510*/  @P0 BRA `(.L_x_5) ;  /* 0x0000000400400947 */ /* 0x000fea0003800000 */
[----:B------:R-:W-:-:S05]  /*0520*/  IMAD.MOV.U32 R9, RZ, RZ, 0x40c00000 ;  /* 0x40c00000ff097424 */ /* 0x000fca00078e00ff */
[----:B------:R-:W-:-:S13]  /*0530*/  LOP3.LUT P0, RZ, R9, 0x7fffffff, R6, 0xc8, !PT ;  /* 0x7fffffff09ff7812 */ /* 0x000fda000780c806 */
[----:B------:R-:W-:Y:S05]  /*0540*/  @!P0 BREAK.RELIABLE B2 ;  /* 0x0000000000028942 */ /* 0x000fea0003800100 */
[----:B------:R-:W-:Y:S05]  /*0550*/  @!P0 BRA `(.L_x_6) ;  /* 0x0000000400288947 */ /* 0x000fea0003800000 */
[----:B------:R-:W-:-:S13]  /*0560*/  LOP3.LUT P0, RZ, R6, 0x7fffffff, RZ, 0xc0, !PT ;  /* 0x7fffffff06ff7812 */ /* 0x000fda000780c0ff */
[----:B------:R-:W-:Y:S05]  /*0570*/  @!P0 BREAK.RELIABLE B2 ;  /* 0x0000000000028942 */ /* 0x000fea0003800100 */
[----:B------:R-:W-:Y:S05]  /*0580*/  @!P0 BRA `(.L_x_7) ;  /* 0x0000000400148947 */ /* 0x000fea0003800000 */
[----:B------:R-:W-:Y:S02]  /*0590*/  FSETP.NEU.FTZ.AND P0, PT, |R0|, +INF , PT ;  /* 0x7f8000000000780b */ /* 0x000fe40003f1d200 */
[----:B------:R-:W-:-:S04]  /*05a0*/  LOP3.LUT P1, RZ, R9, 0x7fffffff, RZ, 0xc0, !PT ;  /* 0x7fffffff09ff7812 */ /* 0x000fc8000782c0ff */
[----:B------:R-:W-:-:S13]  /*05b0*/  PLOP3.LUT P0, PT, P0, P1, PT, 0x2f, 0xf2 ;  /* 0x0000000000f2781c */ /* 0x000fda0000702577 */
[----:B------:R-:W-:Y:S05]  /*05c0*/  @P0 BREAK.RELIABLE B2 ;  /* 0x0000000000020942 */ /* 0x000fea0003800100 */
[----:B------:R-:W-:Y:S05]  /*05d0*/  @P0 BRA `(.L_x_8) ;  /* 0x0000000000f40947 */ /* 0x000fea0003800000 */
[----:B------:R-:W-:-:S13]  /*05e0*/  ISETP.GE.AND P0, PT, R10, RZ, PT ;  /* 0x000000ff0a00720c */ /* 0x000fda0003f06270 */
[----:B------:R-:W-:Y:S02]  /*05f0*/  @P0 IMAD.MOV.U32 R8, RZ, RZ, RZ ;  /* 0x000000ffff080224 */ /* 0x000fe400078e00ff */
[----:B------:R-:W-:Y:S01]  /*0600*/  @!P0 FFMA R6, R0, 1.84467440737095516160e+19, RZ ;  /* 0x5f80000000068823 */ /* 0x000fe200000000ff */
[----:B------:R-:W-:-:S07]  /*0610*/  @!P0 MOV R8, 0xffffffc0 ;  /* 0xffffffc000088802 */ /* 0x000fce0000000f00 */
.L_x_4:
[----:B------:R-:W-:Y:S05]  /*0620*/  BSYNC.RELIABLE B2 ;  /* 0x0000000000027941 */ /* 0x000fea0003800100 */
.L_x_3:
[----:B------:R-:W-:Y:S01]  /*0630*/  UMOV UR4, 0x40c00000 ;  /* 0x40c0000000047882 */ /* 0x000fe20000000000 */
[----:B------:R-:W-:Y:S01]  /*0640*/  VIADD R5, R5, 0xffffff81 ;  /* 0xffffff8105057836 */ /* 0x000fe20000000000 */
[----:B------:R-:W-:Y:S01]  /*0650*/  UIADD3 UR4, UPT, UPT, UR4, -0x1000000, URZ ;  /* 0xff00000004047890 */ /* 0x000fe2000fffe0ff */
[----:B------:R-:W-:Y:S02]  /*0660*/  BSSY.RECONVERGENT B2, `(.L_x_9) ;  /* 0x0000033000027945 */ /* 0x000fe40003800200 */
[----:B------:R-:W-:Y:S01]  /*0670*/  IMAD R0, R5, -0x800000, R6 ;  /* 0xff80000005007824 */ /* 0x000fe200078e0206 */
[----:B------:R-:W-:Y:S02]  /*0680*/  IADD3 R5, PT, PT, R8, -0x2, R5 ;  /* 0xfffffffe08057810 */ /* 0x000fe40007ffe005 */
[----:B------:R-:W-:-:S03]  /*0690*/  FADD.FTZ R11, -RZ, -UR4 ;  /* 0x80000004ff0b7e21 */ /* 0x000fc60008010100 */
[----:B------:R-:W0:Y:S02]  /*06a0*/  MUFU.RCP R9, UR4 ;  /* 0x0000000400097d08 */ /* 0x000e240008001000 */
[----:B0-----:R-:W-:-:S04]  /*06b0*/  FFMA R10, R9, R11, 1 ;  /* 0x3f800000090a7423 */ /* 0x001fc8000000000b */
[----:B------:R-:W-:-:S04]  /*06c0*/  FFMA R9, R9, R10, R9 ;  /* 0x0000000a09097223 */ /* 0x000fc80000000009 */
[----:B------:R-:W-:-:S04]  /*06d0*/  FFMA R6, R0, R9, RZ ;  /* 0x0000000900067223 */ /* 0x000fc800000000ff */
[----:B------:R-:W-:-:S04]  /*06e0*/  FFMA R10, R11, R6, R0 ;  /* 0x000000060b0a7223 */ /* 0x000fc80000000000 */
[----:B------:R-:W-:-:S04]  /*06f0*/  FFMA R10, R9, R10, R6 ;  /* 0x0000000a090a7223 */ /* 0x000fc80000000006 */
[----:B------:R-:W-:-:S04]  /*0700*/  FFMA R11, R11, R10, R0 ;  /* 0x0000000a0b0b7223 */ /* 0x000fc80000000000 */
[----:B------:R-:W-:-:S05]  /*0710*/  FFMA R0, R9, R11, R10 ;  /* 0x0000000b09007223 */ /* 0x000fca000000000a */
[----:B------:R-:W-:-:S04]  /*0720*/  SHF.R.U32.HI R6, RZ, 0x17, R0 ;  /* 0x00000017ff067819 */ /* 0x000fc80000011600 */
[----:B------:R-:W-:-:S05]  /*0730*/  LOP3.LUT R6, R6, 0xff, RZ, 0xc0, !PT ;  /* 0x000000ff06067812 */ /* 0x000fca00078ec0ff */
[----:B------:R-:W-:-:S05]  /*0740*/  IMAD.IADD R12, R6, 0x1, R5 ;  /* 0x00000001060c7824 */ /* 0x000fca00078e0205 */
[----:B------:R-:W-:-:S04]  /*0750*/  IADD3 R6, PT, PT, R12, -0x1, RZ ;  /* 0xffffffff0c067810 */ /* 0x000fc80007ffe0ff */
[----:B------:R-:W-:-:S13]  /*0760*/  ISETP.GE.U32.AND P0, PT, R6, 0xfe, PT ;  /* 0x000000fe0600780c */ /* 0x000fda0003f06070 */
[----:B------:R-:W-:Y:S05]  /*0770*/  @!P0 BRA `(.L_x_10) ;  /* 0x0000000000808947 */ /* 0x000fea0003800000 */
[----:B------:R-:W-:-:S13]  /*0780*/  ISETP.GT.AND P0, PT, R12, 0xfe, PT ;  /* 0x000000fe0c00780c */ /* 0x000fda0003f04270 */
[----:B------:R-:W-:Y:S05]  /*0790*/  @P0 BRA `(.L_x_11) ;  /* 0x00000000006c0947 */ /* 0x000fea0003800000 */
[----:B------:R-:W-:-:S13]  /*07a0*/  ISETP.GE.AND P0, PT, R12, 0x1, PT ;  /* 0x000000010c00780c */ /* 0x000fda0003f06270 */
[----:B------:R-:W-:Y:S05]  /*07b0*/  @P0 BRA `(.L_x_12) ;  /* 0x0000000000740947 */ /* 0x000fea0003800000 */
[----:B------:R-:W-:Y:S02]  /*07c0*/  ISETP.GE.AND P0, PT, R12, -0x18, PT ;  /* 0xffffffe80c00780c */ /* 0x000fe40003f06270 */
[----:B------:R-:W-:-:S11]  /*07d0*/  LOP3.LUT R0, R0, 0x80000000, RZ, 0xc0, !PT ;  /* 0x8000000000007812 */ /* 0x000fd600078ec0ff */
[----:B------:R-:W-:Y:S05]  /*07e0*/  @!P0 BRA `(.L_x_12) ;  /* 0x0000000000688947 */ /* 0x000fea0003800000 */
[CCC-:B------:R-:W-:Y:S01]  /*07f0*/  FFMA.RZ R5, R9.reuse, R11.reuse, R10.reuse ;  /* 0x0000000b09057223 */ /* 0x1c0fe2000000c00a */
[-CC-:B------:R-:W-:Y:S01]  /*0800*/  FFMA.RM R6, R9, R11.reuse, R10.reuse ;  /* 0x0000000b09067223 */ /* 0x180fe2000000400a */
[C---:B------:R-:W-:Y:S02]  /*0810*/  ISETP.NE.AND P2, PT, R12.reuse, RZ, PT ;  /* 0x000000ff0c00720c */ /* 0x040fe40003f45270 */
[C---:B------:R-:W-:Y:S02]  /*0820*/  ISETP.NE.AND P1, PT, R12.reuse, RZ, PT ;  /* 0x000000ff0c00720c */ /* 0x040fe40003f25270 */
[----:B------:R-:W-:Y:S01]  /*0830*/  LOP3.LUT R8, R5, 0x7fffff, RZ, 0xc0, !PT ;  /* 0x007fffff05087812 */ /* 0x000fe200078ec0ff */
[----:B------:R-:W-:Y:S01]  /*0840*/  FFMA.RP R5, R9, R11, R10 ;  /* 0x0000000b09057223 */ /* 0x000fe2000000800a */
[----:B------:R-:W-:Y:S02]  /*0850*/  VIADD R9, R12, 0x20 ;  /* 0x000000200c097836 */ /* 0x000fe40000000000 */
[----:B------:R-:W-:Y:S01]  /*0860*/  LOP3.LUT R8, R8, 0x800000, RZ, 0xfc, !PT ;  /* 0x0080000008087812 */ /* 0x000fe200078efcff */
[----:B------:R-:W-:Y:S01]  /*0870*/  IMAD.MOV R10, RZ, RZ, -R12 ;  /* 0x000000ffff0a7224 */ /* 0x000fe200078e0a0c */
[----:B------:R-:W-:-:S02]  /*0880*/  FSETP.NEU.FTZ.AND P0, PT, R5, R6, PT ;  /* 0x000000060500720b */ /* 0x000fc40003f1d000 */
[----:B------:R-:W-:Y:S02]  /*0890*/  SHF.L.U32 R9, R8, R9, RZ ;  /* 0x0000000908097219 */ /* 0x000fe400000006ff */
[----:B------:R-:W-:Y:S02]  /*08a0*/  SEL R5, R10, RZ, P2 ;  /* 0x000000ff0a057207 */ /* 0x000fe40001000000 */
[----:B------:R-:W-:Y:S02]  /*08b0*/  ISETP.NE.AND P1, PT, R9, RZ, P1 ;  /* 0x000000ff0900720c */ /* 0x000fe40000f25270 */
[----:B------:R-:W-:Y:S02]  /*08c0*/  SHF.R.U32.HI R5, RZ, R5, R8 ;  /* 0x00000005ff057219 */ /* 0x000fe40000011608 */
[----:B------:R-:W-:Y:S02]  /*08d0*/  PLOP3.LUT P0, PT, P0, P1, PT, 0xf8, 0x8f ;  /* 0x00000000008f781c */ /* 0x000fe40000703f70 */
[----:B------:R-:W-:-:S02]  /*08e0*/  SHF.R.U32.HI R9, RZ, 0x1, R5 ;  /* 0x00000001ff097819 */ /* 0x000fc40000011605 */
[----:B------:R-:W-:-:S04]  /*08f0*/  SEL R6, RZ, 0x1, !P0 ;  /* 0x00000001ff067807 */ /* 0x000fc80004000000 */
[----:B------:R-:W-:-:S04]  /*0900*/  LOP3.LUT R6, R6, 0x1, R9, 0xf8, !PT ;  /* 0x0000000106067812 */ /* 0x000fc800078ef809 */
[----:B------:R-:W-:-:S04]  /*0910*/  LOP3.LUT R6, R6, R5, RZ, 0xc0, !PT ;  /* 0x0000000506067212 */ /* 0x000fc800078ec0ff */
[----:B------:R-:W-:-:S04]  /*0920*/  IADD3 R9, PT, PT, R9, R6, RZ ;  /* 0x0000000609097210 */ /* 0x000fc80007ffe0ff */
[----:B------:R-:W-:Y:S01]  /*0930*/  LOP3.LUT R0, R9, R0, RZ, 0xfc, !PT ;  /* 0x0000000009007212 */ /* 0x000fe200078efcff */
[----:B------:R-:W-:Y:S06]  /*0940*/  BRA `(.L_x_12) ;  /* 0x0000000000107947 */ /* 0x000fec0003800000 */
.L_x_11:
[----:B------:R-:W-:-:S04]  /*0950*/  LOP3.LUT R0, R0, 0x80000000, RZ, 0xc0, !PT ;  /* 0x8000000000007812 */ /* 0x000fc800078ec0ff */
[----:B------:R-:W-:Y:S01]  /*0960*/  LOP3.LUT R0, R0, 0x7f800000, RZ, 0xfc, !PT ;  /* 0x7f80000000007812 */ /* 0x000fe200078efcff */
[----:B------:R-:W-:Y:S06]  /*0970*/  BRA `(.L_x_12) ;  /* 0x0000000000047947 */ /* 0x000fec0003800000 */
.L_x_10:
[----:B------:R-:W-:-:S07]  /*0980*/  IMAD R0, R5, 0x800000, R0 ;  /* 0x0080000005007824 */ /* 0x000fce00078e0200 */
.L_x_12:
[----:B------:R-:W-:Y:S05]  /*0990*/  BSYNC.RECONVERGENT B2 ;  /* 0x0000000000027941 */ /* 0x000fea0003800200 */
.L_x_9:
[----:B------:R-:W-:Y:S05]  /*09a0*/  BRA `(.L_x_13) ;  /* 0x0000000000207947 */ /* 0x000fea0003800000 */
.L_x_8:
[----:B------:R-:W-:-:S04]  /*09b0*/  LOP3.LUT R0, R9, 0x80000000, R6, 0x48, !PT ;  /* 0x8000000009007812 */ /* 0x000fc800078e4806 */
[----:B------:R-:W-:Y:S01]  /*09c0*/  LOP3.LUT R0, R0, 0x7f800000, RZ, 0xfc, !PT ;  /* 0x7f80000000007812 */ /* 0x000fe200078efcff */
[----:B------:R-:W-:Y:S06]  /*09d0*/  BRA `(.L_x_13) ;  /* 0x0000000000147947 */ /* 0x000fec0003800000 */
.L_x_7:
[----:B------:R-:W-:Y:S01]  /*09e0*/  LOP3.LUT R0, R9, 0x80000000, R6, 0x48, !PT ;  /* 0x8000000009007812 */ /* 0x000fe200078e4806 */
[----:B------:R-:W-:Y:S06]  /*09f0*/  BRA `(.L_x_13) ;  /* 0x00000000000c7947 */ /* 0x000fec0003800000 */
.L_x_6:
[----:B------:R-:W0:Y:S01]  /*0a00*/  MUFU.RSQ R0, -QNAN ;  /* 0xffc0000000007908 */ /* 0x000e220000001400 */
[----:B------:R-:W-:Y:S05]  /*0a10*/  BRA `(.L_x_13) ;  /* 0x0000000000047947 */ /* 0x000fea0003800000 */
.L_x_5:
[----:B------:R-:W-:-:S07]  /*0a20*/  FADD.FTZ R0, R0, 6 ;  /* 0x40c0000000007421 */ /* 0x000fce0000010000 */
.L_x_13:
[----:B------:R-:W-:Y:S05]  /*0a30*/  BSYNC.RECONVERGENT B0 ;  /* 0x0000000000007941 */ /* 0x000fea0003800200 */
.L_x_2:
[----:B------:R-:W-:-:S04]  /*0a40*/  HFMA2 R5, -RZ, RZ, 0, 0 ;  /* 0x00000000ff057431 */ /* 0x000fc800000001ff */
[----:B0-----:R-:W-:Y:S05]  /*0a50*/  RET.REL.NODEC R4 `(_Z13poissonKernelPfS_Pbif) ;  /* 0xfffffff404687950 */ /* 0x001fea0003c3ffff */
.L_x_14:
[----:B------:R-:W-:-:S00]  /*0a60*/  BRA `(.L_x_14) ;  /* 0xfffffffc00fc7947 */ /* 0x000fc0000383ffff */
[----:B------:R-:W-:-:S00]  /*0a70*/  NOP ;  /* 0x0000000000007918 */ /* 0x000fc00000000000 */
        /* <DEDUP_REMOVED lines=8> */
.L_x_15:


//--------------------- .nv.shared.reserved.0     --------------------------
	.section	.nv.shared.reserved.0,"aw",@nobits
	.weak		__nv_reservedSMEM_offset_0_alias
	.size		__nv_reservedSMEM_offset_0_alias, 0, 64
	.other		__nv_reservedSMEM_offset_0_alias,@"STO_CUDA_RESERVED_SHARED STV_DEFAULT"
__nv_reservedSMEM_offset_0_alias:
	.zero		0
	.zero		64


//--------------------- .nv.constant0._Z13poissonKernelPfS_Pbif --------------------------
	.section	.nv.constant0._Z13poissonKernelPfS_Pbif,"a",@progbits
	.sectionflags	@""
	.align	4
.nv.constant0._Z13poissonKernelPfS_Pbif:
	.zero		928


//--------------------- SYMBOLS --------------------------

	.type		.nv.reservedSmem.offset0,@object
	.size		.nv.reservedSmem.offset0,0x4
